//
// Generated by NVIDIA NVVM Compiler
//
// Compiler Build ID: CL-36424714
// Cuda compilation tools, release 13.0, V13.0.88
// Based on NVVM 20.0.0
//

.version 9.0
.target sm_100
.address_size 64

	// .globl	_Z20gpu_calculation_loopPiPfii
.extern .func  (.param .b32 func_retval0) vprintf
(
	.param .b64 vprintf_param_0,
	.param .b64 vprintf_param_1
)
;
.global .align 1 .b8 $str[4] = {37, 100, 10};

.visible .entry _Z20gpu_calculation_loopPiPfii(
	.param .u64 .ptr .align 1 _Z20gpu_calculation_loopPiPfii_param_0,
	.param .u64 .ptr .align 1 _Z20gpu_calculation_loopPiPfii_param_1,
	.param .u32 _Z20gpu_calculation_loopPiPfii_param_2,
	.param .u32 _Z20gpu_calculation_loopPiPfii_param_3
)
{
	.local .align 8 .b8 	__local_depot0[8];
	.reg .b64 	%SP;
	.reg .b64 	%SPL;
	.reg .pred 	%p<2>;
	.reg .b32 	%r<28>;
	.reg .b64 	%rd<6>;

	mov.u64 	%SPL, __local_depot0;
	cvta.local.u64 	%SP, %SPL;
	add.u64 	%rd2, %SP, 0;
	add.u64 	%rd1, %SPL, 0;
	mov.b32 	%r27, 0;
	mov.u64 	%rd3, $str;
$L__BB0_1:
	st.local.u32 	[%rd1], %r27;
	cvta.global.u64 	%rd4, %rd3;
	{ // callseq 0, 0
	.param .b64 param0;
	st.param.b64 	[param0], %rd4;
	.param .b64 param1;
	st.param.b64 	[param1], %rd2;
	.param .b32 retval0;
	call.uni (retval0), 
	vprintf, 
	(
	param0, 
	param1
	);
	ld.param.b32 	%r4, [retval0];
	} // callseq 0
	add.s32 	%r6, %r27, 1;
	st.local.u32 	[%rd1], %r6;
	{ // callseq 1, 0
	.param .b64 param0;
	st.param.b64 	[param0], %rd4;
	.param .b64 param1;
	st.param.b64 	[param1], %rd2;
	.param .b32 retval0;
	call.uni (retval0), 
	vprintf, 
	(
	param0, 
	param1
	);
	ld.param.b32 	%r7, [retval0];
	} // callseq 1
	add.s32 	%r9, %r27, 2;
	st.local.u32 	[%rd1], %r9;
	{ // callseq 2, 0
	.param .b64 param0;
	st.param.b64 	[param0], %rd4;
	.param .b64 param1;
	st.param.b64 	[param1], %rd2;
	.param .b32 retval0;
	call.uni (retval0), 
	vprintf, 
	(
	param0, 
	param1
	);
	ld.param.b32 	%r10, [retval0];
	} // callseq 2
	add.s32 	%r12, %r27, 3;
	st.local.u32 	[%rd1], %r12;
	{ // callseq 3, 0
	.param .b64 param0;
	st.param.b64 	[param0], %rd4;
	.param .b64 param1;
	st.param.b64 	[param1], %rd2;
	.param .b32 retval0;
	call.uni (retval0), 
	vprintf, 
	(
	param0, 
	param1
	);
	ld.param.b32 	%r13, [retval0];
	} // callseq 3
	add.s32 	%r15, %r27, 4;
	st.local.u32 	[%rd1], %r15;
	{ // callseq 4, 0
	.param .b64 param0;
	st.param.b64 	[param0], %rd4;
	.param .b64 param1;
	st.param.b64 	[param1], %rd2;
	.param .b32 retval0;
	call.uni (retval0), 
	vprintf, 
	(
	param0, 
	param1
	);
	ld.param.b32 	%r16, [retval0];
	} // callseq 4
	add.s32 	%r18, %r27, 5;
	st.local.u32 	[%rd1], %r18;
	{ // callseq 5, 0
	.param .b64 param0;
	st.param.b64 	[param0], %rd4;
	.param .b64 param1;
	st.param.b64 	[param1], %rd2;
	.param .b32 retval0;
	call.uni (retval0), 
	vprintf, 
	(
	param0, 
	param1
	);
	ld.param.b32 	%r19, [retval0];
	} // callseq 5
	add.s32 	%r21, %r27, 6;
	st.local.u32 	[%rd1], %r21;
	{ // callseq 6, 0
	.param .b64 param0;
	st.param.b64 	[param0], %rd4;
	.param .b64 param1;
	st.param.b64 	[param1], %rd2;
	.param .b32 retval0;
	call.uni (retval0), 
	vprintf, 
	(
	param0, 
	param1
	);
	ld.param.b32 	%r22, [retval0];
	} // callseq 6
	add.s32 	%r24, %r27, 7;
	st.local.u32 	[%rd1], %r24;
	{ // callseq 7, 0
	.param .b64 param0;
	st.param.b64 	[param0], %rd4;
	.param .b64 param1;
	st.param.b64 	[param1], %rd2;
	.param .b32 retval0;
	call.uni (retval0), 
	vprintf, 
	(
	param0, 
	param1
	);
	ld.param.b32 	%r25, [retval0];
	} // callseq 7
	add.s32 	%r27, %r27, 8;
	setp.ne.s32 	%p1, %r27, 1000;
	@%p1 bra 	$L__BB0_1;
	ret;

}


// ===== COMPILED SASS (sm_100) =====

	.target	sm_100

	.elftype	@"ET_EXEC"


//--------------------- .note.nv.tkinfo           --------------------------
	.section	.note.nv.tkinfo,"",@"SHT_NOTE"
	.sectionflags	@"SHF_NOTE_NV_TKINFO"
	.tkinfo
        /*0018*/ 	.word	0x00000002
        /*0030*/ 	.string	""
        /*0030*/ 	.string	"ptxas"
        /*0030*/ 	.string	"Cuda compilation tools, release 13.0, V13.0.88"
        /*0030*/ 	.string	"Build cuda_13.0.r13.0/compiler.36424714_0"
        /*0030*/ 	.string	"-arch sm_100 -m 64 "



//--------------------- .note.nv.cuinfo           --------------------------
	.section	.note.nv.cuinfo,"",@"SHT_NOTE"
	.sectionflags	@"SHF_NOTE_NV_CUINFO"
        /*0018*/ 	.short	0x0002
        /*001a*/ 	.short	0x0064
        /*001c*/ 	.short	0x0082
	.zero		2


//--------------------- .nv.info                  --------------------------
	.section	.nv.info,"",@"SHT_CUDA_INFO"
	.align	4


	//----- nvinfo : EIATTR_REGCOUNT
	.align		4
        /*0000*/ 	.byte	0x04, 0x2f
        /*0002*/ 	.short	(.L_2 - .L_1)
	.align		4
.L_1:
        /*0004*/ 	.word	index@(_Z20gpu_calculation_loopPiPfii)
        /*0008*/ 	.word	0x00000018


	//----- nvinfo : EIATTR_FRAME_SIZE
	.align		4
.L_2:
        /*000c*/ 	.byte	0x04, 0x11
        /*000e*/ 	.short	(.L_4 - .L_3)
	.align		4
.L_3:
        /*0010*/ 	.word	index@(_Z20gpu_calculation_loopPiPfii)
        /*0014*/ 	.word	0x00000008


	//----- nvinfo : EIATTR_MIN_STACK_SIZE
	.align		4
.L_4:
        /*0018*/ 	.byte	0x04, 0x12
        /*001a*/ 	.short	(.L_6 - .L_5)
	.align		4
.L_5:
        /*001c*/ 	.word	index@(_Z20gpu_calculation_loopPiPfii)
        /*0020*/ 	.word	0x00000008
.L_6:


//--------------------- .nv.compat                --------------------------
	.section	.nv.compat,"",@"SHT_CUDA_COMPAT_INFO"
	.align	4
        /*0000*/ 	.byte	0x02, 0x09, 0x00, 0x00, 0x02, 0x02, 0x01, 0x00, 0x02, 0x05, 0x05, 0x00, 0x03, 0x07, 0x01, 0x01
        /*0010*/ 	.byte	0x02, 0x03, 0x00, 0x00, 0x02, 0x06, 0x01, 0x00, 0x04, 0x0b, 0x08, 0x00, 0x09, 0x00, 0x00, 0x00
        /*0020*/ 	.byte	0x00, 0x00, 0x00, 0x00


//--------------------- .nv.info._Z20gpu_calculation_loopPiPfii --------------------------
	.section	.nv.info._Z20gpu_calculation_loopPiPfii,"",@"SHT_CUDA_INFO"
	.sectionflags	@""
	.align	4


	//----- nvinfo : EIATTR_CUDA_API_VERSION
	.align		4
        /*0000*/ 	.byte	0x04, 0x37
        /*0002*/ 	.short	(.L_8 - .L_7)
.L_7:
        /*0004*/ 	.word	0x00000082


	//----- nvinfo : EIATTR_KPARAM_INFO
	.align		4
.L_8:
        /*0008*/ 	.byte	0x04, 0x17
        /*000a*/ 	.short	(.L_10 - .L_9)
.L_9:
        /*000c*/ 	.word	0x00000000
        /*0010*/ 	.short	0x0003
        /*0012*/ 	.short	0x0014
        /*0014*/ 	.byte	0x00, 0xf0, 0x11, 0x00


	//----- nvinfo : EIATTR_KPARAM_INFO
	.align		4
.L_10:
        /*0018*/ 	.byte	0x04, 0x17
        /*001a*/ 	.short	(.L_12 - .L_11)
.L_11:
        /*001c*/ 	.word	0x00000000
        /*0020*/ 	.short	0x0002
        /*0022*/ 	.short	0x0010
        /*0024*/ 	.byte	0x00, 0xf0, 0x11, 0x00


	//----- nvinfo : EIATTR_KPARAM_INFO
	.align		4
.L_12:
        /*0028*/ 	.byte	0x04, 0x17
        /*002a*/ 	.short	(.L_14 - .L_13)
.L_13:
        /*002c*/ 	.word	0x00000000
        /*0030*/ 	.short	0x0001
        /*0032*/ 	.short	0x0008
        /*0034*/ 	.byte	0x00, 0xf5, 0x21, 0x00


	//----- nvinfo : EIATTR_KPARAM_INFO
	.align		4
.L_14:
        /*0038*/ 	.byte	0x04, 0x17
        /*003a*/ 	.short	(.L_16 - .L_15)
.L_15:
        /*003c*/ 	.word	0x00000000
        /*0040*/ 	.short	0x0000
        /*0042*/ 	.short	0x0000
        /*0044*/ 	.byte	0x00, 0xf5, 0x21, 0x00


	//----- nvinfo : EIATTR_SPARSE_MMA_MASK
	.align		4
.L_16:
        /*0048*/ 	.byte	0x03, 0x50
        /*004a*/ 	.short	0x0000


	//----- nvinfo : EIATTR_MAXREG_COUNT
	.align		4
        /*004c*/ 	.byte	0x03, 0x1b
        /*004e*/ 	.short	0x00ff


	//----- nvinfo : EIATTR_EXTERNS
	.align		4
        /*0050*/ 	.byte	0x04, 0x0f
        /*0052*/ 	.short	(.L_18 - .L_17)


	//   ....[0]....
	.align		4
.L_17:
        /*0054*/ 	.word	index@(vprintf)


	//----- nvinfo : EIATTR_MERCURY_ISA_VERSION
	.align		4
.L_18:
        /*0058*/ 	.byte	0x03, 0x5f
        /*005a*/ 	.short	0x0101


	//----- nvinfo : EIATTR_VRC_CTA_INIT_COUNT
	.align		4
        /*005c*/ 	.byte	0x02, 0x4a
	.zero		1
	.zero		1


	//----- nvinfo : EIATTR_SYSCALL_OFFSETS
	.align		4
        /*0060*/ 	.byte	0x04, 0x46
        /*0062*/ 	.short	(.L_20 - .L_19)


	//   ....[0]....
.L_19:
        /*0064*/ 	.word	0x00000100


	//   ....[1]....
        /*0068*/ 	.word	0x000001a0


	//   ....[2]....
        /*006c*/ 	.word	0x00000240


	//   ....[3]....
        /*0070*/ 	.word	0x000002e0


	//   ....[4]....
        /*0074*/ 	.word	0x00000380


	//   ....[5]....
        /*0078*/ 	.word	0x00000420


	//   ....[6]....
        /*007c*/ 	.word	0x000004c0


	//   ....[7]....
        /*0080*/ 	.word	0x00000560


	//----- nvinfo : EIATTR_EXIT_INSTR_OFFSETS
	.align		4
.L_20:
        /*0084*/ 	.byte	0x04, 0x1c
        /*0086*/ 	.short	(.L_22 - .L_21)


	//   ....[0]....
.L_21:
        /*0088*/ 	.word	0x000005a0


	//----- nvinfo : EIATTR_CRS_STACK_SIZE
	.align		4
.L_22:
        /*008c*/ 	.byte	0x04, 0x1e
        /*008e*/ 	.short	(.L_24 - .L_23)
.L_23:
        /*0090*/ 	.word	0x00000000


	//----- nvinfo : EIATTR_CBANK_PARAM_SIZE
	.align		4
.L_24:
        /*0094*/ 	.byte	0x03, 0x19
        /*0096*/ 	.short	0x0018


	//----- nvinfo : EIATTR_PARAM_CBANK
	.align		4
        /*0098*/ 	.byte	0x04, 0x0a
        /*009a*/ 	.short	(.L_26 - .L_25)
	.align		4
.L_25:
        /*009c*/ 	.word	index@(.nv.constant0._Z20gpu_calculation_loopPiPfii)
        /*00a0*/ 	.short	0x0380
        /*00a2*/ 	.short	0x0018


	//----- nvinfo : EIATTR_SW_WAR
	.align		4
.L_26:
        /*00a4*/ 	.byte	0x04, 0x36
        /*00a6*/ 	.short	(.L_28 - .L_27)
.L_27:
        /*00a8*/ 	.word	0x00000008
.L_28:


//--------------------- .nv.callgraph             --------------------------
	.section	.nv.callgraph,"",@"SHT_CUDA_CALLGRAPH"
	.align	4
	.sectionentsize	8
	.align		4
        /*0000*/ 	.word	0x00000000
	.align		4
        /*0004*/ 	.word	0xffffffff
	.align		4
        /*0008*/ 	.word	index@(_Z20gpu_calculation_loopPiPfii)
	.align		4
        /*000c*/ 	.word	index@(vprintf)
	.align		4
        /*0010*/ 	.word	0x00000000
	.align		4
        /*0014*/ 	.word	0xfffffffe
	.align		4
        /*0018*/ 	.word	0x00000000
	.align		4
        /*001c*/ 	.word	0xfffffffd
	.align		4
        /*0020*/ 	.word	0x00000000
	.align		4
        /*0024*/ 	.word	0xfffffffc


//--------------------- .nv.constant4             --------------------------
	.section	.nv.constant4,"a",@progbits
	.align	8
	.align		8
.nv.constant4:
        /*0000*/ 	.dword	vprintf
	.align		8
        /*0008*/ 	.dword	$str


//--------------------- .text._Z20gpu_calculation_loopPiPfii --------------------------
	.section	.text._Z20gpu_calculation_loopPiPfii,"ax",@progbits
	.align	128
        .global         _Z20gpu_calculation_loopPiPfii
        .type           _Z20gpu_calculation_loopPiPfii,@function
        .size           _Z20gpu_calculation_loopPiPfii,(.L_x_10 - _Z20gpu_calculation_loopPiPfii)
        .other          _Z20gpu_calculation_loopPiPfii,@"STO_CUDA_ENTRY STV_DEFAULT"
_Z20gpu_calculation_loopPiPfii:
.text._Z20gpu_calculation_loopPiPfii:
[----:B------:R-:W0:Y:S01]  /*0000*/  LDC R1, c[0x0][0x37c] ;  /* 0x0000df00ff017b82 */ /* 0x000e220000000800 */
[----:B------:R-:W1:Y:S01]  /*0010*/  LDCU UR4, c[0x0][0x2f8] ;  /* 0x00005f00ff0477ac */ /* 0x000e620008000800 */
[----:B0-----:R-:W-:Y:S02]  /*0020*/  VIADD R1, R1, 0xfffffff8 ;  /* 0xfffffff801017836 */ /* 0x001fe40000000000 */
[----:B------:R-:W-:Y:S01]  /*0030*/  IMAD.MOV.U32 R16, RZ, RZ, RZ ;  /* 0x000000ffff107224 */ /* 0x000fe200078e00ff */
[----:B------:R-:W0:Y:S02]  /*0040*/  LDCU UR5, c[0x0][0x2fc] ;  /* 0x00005f80ff0577ac */ /* 0x000e240008000800 */
[----:B-1----:R-:W-:-:S04]  /*0050*/  IADD3 R2, P0, PT, R1, UR4, RZ ;  /* 0x0000000401027c10 */ /* 0x002fc8000ff1e0ff */
[----:B0-----:R-:W-:-:S09]  /*0060*/  IADD3.X R17, PT, PT, RZ, UR5, RZ, P0, !PT ;  /* 0x00000005ff117c10 */ /* 0x001fd200087fe4ff */
.L_x_8:
[----:B------:R-:W-:Y:S01]  /*0070*/  MOV R18, 0x0 ;  /* 0x0000000000127802 */ /* 0x000fe20000000f00 */
[----:B------:R0:W-:Y:S01]  /*0080*/  STL [R1], R16 ;  /* 0x0000001001007387 */ /* 0x0001e20000100800 */
[----:B------:R-:W1:Y:S01]  /*0090*/  LDCU.64 UR4, c[0x4][0x8] ;  /* 0x01000100ff0477ac */ /* 0x000e620008000a00 */
[----:B------:R-:W-:Y:S01]  /*00a0*/  MOV R6, R2 ;  /* 0x0000000200067202 */ /* 0x000fe20000000f00 */
[----:B------:R0:W2:Y:S01]  /*00b0*/  LDC.64 R8, c[0x4][R18] ;  /* 0x0100000012087b82 */ /* 0x0000a20000000a00 */
[----:B------:R-:W-:Y:S02]  /*00c0*/  IMAD.MOV.U32 R7, RZ, RZ, R17 ;  /* 0x000000ffff077224 */ /* 0x000fe400078e0011 */
[----:B-1----:R-:W-:Y:S02]  /*00d0*/  IMAD.U32 R4, RZ, RZ, UR4 ;  /* 0x00000004ff047e24 */ /* 0x002fe4000f8e00ff */
[----:B0-----:R-:W-:-:S07]  /*00e0*/  IMAD.U32 R5, RZ, RZ, UR5 ;  /* 0x00000005ff057e24 */ /* 0x001fce000f8e00ff */
[----:B------:R-:W-:-:S07]  /*00f0*/  LEPC R20, `(.L_x_0) ;  /* 0x000000001014794e */ /* 0x000fce0000000000 */
[----:B--2---:R-:W-:Y:S05]  /*0100*/  CALL.ABS.NOINC R8 ;  /* 0x0000000008007343 */ /* 0x004fea0003c00000 */
.L_x_0:
[----:B------:R-:W-:Y:S01]  /*0110*/  VIADD R0, R16, 0x1 ;  /* 0x0000000110007836 */ /* 0x000fe20000000000 */
[----:B------:R0:W1:Y:S01]  /*0120*/  LDC.64 R8, c[0x4][R18] ;  /* 0x0100000012087b82 */ /* 0x0000620000000a00 */
[----:B------:R-:W2:Y:S01]  /*0130*/  LDCU.64 UR4, c[0x4][0x8] ;  /* 0x01000100ff0477ac */ /* 0x000ea20008000a00 */
[----:B------:R-:W-:Y:S01]  /*0140*/  IMAD.MOV.U32 R6, RZ, RZ, R2 ;  /* 0x000000ffff067224 */ /* 0x000fe200078e0002 */
[----:B------:R-:W-:Y:S01]  /*0150*/  MOV R7, R17 ;  /* 0x0000001100077202 */ /* 0x000fe20000000f00 */
[----:B------:R0:W-:Y:S01]  /*0160*/  STL [R1], R0 ;  /* 0x0000000001007387 */ /* 0x0001e20000100800 */
[----:B--2---:R-:W-:Y:S01]  /*0170*/  MOV R4, UR4 ;  /* 0x0000000400047c02 */ /* 0x004fe20008000f00 */
[----:B0-----:R-:W-:-:S07]  /*0180*/  IMAD.U32 R5, RZ, RZ, UR5 ;  /* 0x00000005ff057e24 */ /* 0x001fce000f8e00ff */
[----:B------:R-:W-:-:S07]  /*0190*/  LEPC R20, `(.L_x_1) ;  /* 0x000000001014794e */ /* 0x000fce0000000000 */
[----:B-1----:R-:W-:Y:S05]  /*01a0*/  CALL.ABS.NOINC R8 ;  /* 0x0000000008007343 */ /* 0x002fea0003c00000 */
.L_x_1:
[----:B------:R-:W-:Y:S01]  /*01b0*/  VIADD R0, R16, 0x2 ;  /* 0x0000000210007836 */ /* 0x000fe20000000000 */
[----:B------:R0:W1:Y:S01]  /*01c0*/  LDC.64 R8, c[0x4][R18] ;  /* 0x0100000012087b82 */ /* 0x0000620000000a00 */
[----:B------:R-:W2:Y:S01]  /*01d0*/  LDCU.64 UR4, c[0x4][0x8] ;  /* 0x01000100ff0477ac */ /* 0x000ea20008000a00 */
[----:B------:R-:W-:Y:S02]  /*01e0*/  IMAD.MOV.U32 R6, RZ, RZ, R2 ;  /* 0x000000ffff067224 */ /* 0x000fe400078e0002 */
[----:B------:R0:W-:Y:S01]  /*01f0*/  STL [R1], R0 ;  /* 0x0000000001007387 */ /* 0x0001e20000100800 */
[----:B------:R-:W-:Y:S02]  /*0200*/  IMAD.MOV.U32 R7, RZ, RZ, R17 ;  /* 0x000000ffff077224 */ /* 0x000fe400078e0011 */
[----:B--2---:R-:W-:Y:S01]  /*0210*/  IMAD.U32 R4, RZ, RZ, UR4 ;  /* 0x00000004ff047e24 */ /* 0x004fe2000f8e00ff */
[----:B0-----:R-:W-:-:S07]  /*0220*/  MOV R5, UR5 ;  /* 0x0000000500057c02 */ /* 0x001fce0008000f00 */
[----:B------:R-:W-:-:S07]  /*0230*/  LEPC R20, `(.L_x_2) ;  /* 0x000000001014794e */ /* 0x000fce0000000000 */
[----:B-1----:R-:W-:Y:S05]  /*0240*/  CALL.ABS.NOINC R8 ;  /* 0x0000000008007343 */ /* 0x002fea0003c00000 */
.L_x_2:
[----:B------:R-:W-:Y:S01]  /*0250*/  IADD3 R0, PT, PT, R16, 0x3, RZ ;  /* 0x0000000310007810 */ /* 0x000fe20007ffe0ff */
[----:B------:R0:W1:Y:S01]  /*0260*/  LDC.64 R8, c[0x4][R18] ;  /* 0x0100000012087b82 */ /* 0x0000620000000a00 */
[----:B------:R-:W2:Y:S01]  /*0270*/  LDCU.64 UR4, c[0x4][0x8] ;  /* 0x01000100ff0477ac */ /* 0x000ea20008000a00 */
[----:B------:R-:W-:Y:S01]  /*0280*/  MOV R6, R2 ;  /* 0x0000000200067202 */ /* 0x000fe20000000f00 */
[----:B------:R-:W-:Y:S01]  /*0290*/  IMAD.MOV.U32 R7, RZ, RZ, R17 ;  /* 0x000000ffff077224 */ /* 0x000fe200078e0011 */
[----:B------:R0:W-:Y:S01]  /*02a0*/  STL [R1], R0 ;  /* 0x0000000001007387 */ /* 0x0001e20000100800 */
[----:B--2---:R-:W-:Y:S02]  /*02b0*/  IMAD.U32 R4, RZ, RZ, UR4 ;  /* 0x00000004ff047e24 */ /* 0x004fe4000f8e00ff */
[----:B0-----:R-:W-:-:S07]  /*02c0*/  IMAD.U32 R5, RZ, RZ, UR5 ;  /* 0x00000005ff057e24 */ /* 0x001fce000f8e00ff */
[----:B------:R-:W-:-:S07]  /*02d0*/  LEPC R20, `(.L_x_3) ;  /* 0x000000001014794e */ /* 0x000fce0000000000 */
[----:B-1----:R-:W-:Y:S05]  /*02e0*/  CALL.ABS.NOINC R8 ;  /* 0x0000000008007343 */ /* 0x002fea0003c00000 */
.L_x_3:
        /* <DEDUP_REMOVED lines=10> */
.L_x_4:
[----:B------:R-:W-:Y:S01]  /*0390*/  VIADD R0, R16, 0x5 ;  /* 0x0000000510007836 */ /* 0x000fe20000000000 */
[----:B------:R0:W1:Y:S01]  /*03a0*/  LDC.64 R8, c[0x4][R18] ;  /* 0x0100000012087b82 */ /* 0x0000620000000a00 */
[----:B------:R-:W2:Y:S01]  /*03b0*/  LDCU.64 UR4, c[0x4][0x8] ;  /* 0x01000100ff0477ac */ /* 0x000ea20008000a00 */
[----:B------:R-:W-:Y:S01]  /*03c0*/  MOV R6, R2 ;  /* 0x0000000200067202 */ /* 0x000fe20000000f00 */
[----:B------:R-:W-:Y:S01]  /*03d0*/  IMAD.MOV.U32 R7, RZ, RZ, R17 ;  /* 0x000000ffff077224 */ /* 0x000fe200078e0011 */
[----:B------:R0:W-:Y:S01]  /*03e0*/  STL [R1], R0 ;  /* 0x0000000001007387 */ /* 0x0001e20000100800 */
[----:B--2---:R-:W-:Y:S01]  /*03f0*/  MOV R4, UR4 ;  /* 0x0000000400047c02 */ /* 0x004fe20008000f00 */
[----:B0-----:R-:W-:-:S07]  /*0400*/  IMAD.U32 R5, RZ, RZ, UR5 ;  /* 0x00000005ff057e24 */ /* 0x001fce000f8e00ff */
[----:B------:R-:W-:-:S07]  /*0410*/  LEPC R20, `(.L_x_5) ;  /* 0x000000001014794e */ /* 0x000fce0000000000 */
[----:B-1----:R-:W-:Y:S05]  /*0420*/  CALL.ABS.NOINC R8 ;  /* 0x0000000008007343 */ /* 0x002fea0003c00000 */
.L_x_5:
[----:B------:R-:W-:Y:S01]  /*0430*/  IADD3 R0, PT, PT, R16, 0x6, RZ ;  /* 0x0000000610007810 */ /* 0x000fe20007ffe0ff */
[----:B------:R0:W1:Y:S01]  /*0440*/  LDC.64 R8, c[0x4][R18] ;  /* 0x0100000012087b82 */ /* 0x0000620000000a00 */
[----:B------:R-:W2:Y:S01]  /*0450*/  LDCU.64 UR4, c[0x4][0x8] ;  /* 0x01000100ff0477ac */ /* 0x000ea20008000a00 */
[----:B------:R-:W-:Y:S01]  /*0460*/  IMAD.MOV.U32 R6, RZ, RZ, R2 ;  /* 0x000000ffff067224 */ /* 0x000fe200078e0002 */
[----:B------:R-:W-:Y:S01]  /*0470*/  MOV R7, R17 ;  /* 0x0000001100077202 */ /* 0x000fe20000000f00 */
[----:B------:R0:W-:Y:S01]  /*0480*/  STL [R1], R0 ;  /* 0x0000000001007387 */ /* 0x0001e20000100800 */
[----:B--2---:R-:W-:Y:S01]  /*0490*/  IMAD.U32 R4, RZ, RZ, UR4 ;  /* 0x00000004ff047e24 */ /* 0x004fe2000f8e00ff */
[----:B0-----:R-:W-:-:S07]  /*04a0*/  MOV R5, UR5 ;  /* 0x0000000500057c02 */ /* 0x001fce0008000f00 */
[----:B------:R-:W-:-:S07]  /*04b0*/  LEPC R20, `(.L_x_6) ;  /* 0x000000001014794e */ /* 0x000fce0000000000 */
[----:B-1----:R-:W-:Y:S05]  /*04c0*/  CALL.ABS.NOINC R8 ;  /* 0x0000000008007343 */ /* 0x002fea0003c00000 */
.L_x_6:
[----:B------:R-:W-:Y:S01]  /*04d0*/  VIADD R0, R16, 0x7 ;  /* 0x0000000710007836 */ /* 0x000fe20000000000 */
[----:B------:R-:W0:Y:S01]  /*04e0*/  LDC.64 R18, c[0x4][R18] ;  /* 0x0100000012127b82 */ /* 0x000e220000000a00 */
[----:B------:R-:W1:Y:S01]  /*04f0*/  LDCU.64 UR4, c[0x4][0x8] ;  /* 0x01000100ff0477ac */ /* 0x000e620008000a00 */
[----:B------:R-:W-:Y:S01]  /*0500*/  MOV R6, R2 ;  /* 0x0000000200067202 */ /* 0x000fe20000000f00 */
[----:B------:R-:W-:Y:S01]  /*0510*/  IMAD.MOV.U32 R7, RZ, RZ, R17 ;  /* 0x000000ffff077224 */ /* 0x000fe200078e0011 */
[----:B------:R2:W-:Y:S01]  /*0520*/  STL [R1], R0 ;  /* 0x0000000001007387 */ /* 0x0005e20000100800 */
[----:B-1----:R-:W-:Y:S01]  /*0530*/  MOV R4, UR4 ;  /* 0x0000000400047c02 */ /* 0x002fe20008000f00 */
[----:B--2---:R-:W-:-:S07]  /*0540*/  IMAD.U32 R5, RZ, RZ, UR5 ;  /* 0x00000005ff057e24 */ /* 0x004fce000f8e00ff */
[----:B------:R-:W-:-:S07]  /*0550*/  LEPC R20, `(.L_x_7) ;  /* 0x000000001014794e */ /* 0x000fce0000000000 */
[----:B0-----:R-:W-:Y:S05]  /*0560*/  CALL.ABS.NOINC R18 ;  /* 0x0000000012007343 */ /* 0x001fea0003c00000 */
.L_x_7:
[----:B------:R-:W-:-:S04]  /*0570*/  IADD3 R16, PT, PT, R16, 0x8, RZ ;  /* 0x0000000810107810 */ /* 0x000fc80007ffe0ff */
[----:B------:R-:W-:-:S13]  /*0580*/  ISETP.NE.AND P0, PT, R16, 0x3e8, PT ;  /* 0x000003e81000780c */ /* 0x000fda0003f05270 */
[----:B------:R-:W-:Y:S05]  /*0590*/  @P0 BRA `(.L_x_8) ;  /* 0xfffffff800b40947 */ /* 0x000fea000383ffff */
[----:B------:R-:W-:Y:S05]  /*05a0*/  EXIT ;  /* 0x000000000000794d */ /* 0x000fea0003800000 */
.L_x_9:
[----:B------:R-:W-:-:S00]  /*05b0*/  BRA `(.L_x_9) ;  /* 0xfffffffc00fc7947 */ /* 0x000fc0000383ffff */
[----:B------:R-:W-:-:S00]  /*05c0*/  NOP ;  /* 0x0000000000007918 */ /* 0x000fc00000000000 */
        /* <DEDUP_REMOVED lines=11> */
.L_x_10:


//--------------------- .nv.global.init           --------------------------
	.section	.nv.global.init,"aw",@progbits
.nv.global.init:
	.type		$str,@object
	.size		$str,(.L_0 - $str)
$str:
        /*0000*/ 	.byte	0x25, 0x64, 0x0a, 0x00
.L_0:


//--------------------- .nv.shared.reserved.0     --------------------------
	.section	.nv.shared.reserved.0,"aw",@nobits
	.weak		__nv_reservedSMEM_offset_0_alias
	.size		__nv_reservedSMEM_offset_0_alias, 0, 64
	.other		__nv_reservedSMEM_offset_0_alias,@"STO_CUDA_RESERVED_SHARED STV_DEFAULT"
__nv_reservedSMEM_offset_0_alias:
	.zero		0
	.zero		64


//--------------------- .nv.constant0._Z20gpu_calculation_loopPiPfii --------------------------
	.section	.nv.constant0._Z20gpu_calculation_loopPiPfii,"a",@progbits
	.sectionflags	@""
	.align	4
.nv.constant0._Z20gpu_calculation_loopPiPfii:
	.zero		920


//--------------------- SYMBOLS --------------------------

	.type		.nv.reservedSmem.offset0,@object
	.size		.nv.reservedSmem.offset0,0x4
	.type		vprintf,@function
